//
// Generated by NVIDIA NVVM Compiler
//
// Compiler Build ID: CL-36424714
// Cuda compilation tools, release 13.0, V13.0.88
// Based on NVVM 20.0.0
//

.version 9.0
.target sm_100
.address_size 64

	// .globl	_Z9calculatePiS_ii

.visible .entry _Z9calculatePiS_ii(
	.param .u64 .ptr .align 1 _Z9calculatePiS_ii_param_0,
	.param .u64 .ptr .align 1 _Z9calculatePiS_ii_param_1,
	.param .u32 _Z9calculatePiS_ii_param_2,
	.param .u32 _Z9calculatePiS_ii_param_3
)
{
	.reg .pred 	%p<3>;
	.reg .b32 	%r<22>;
	.reg .b64 	%rd<13>;

	ld.param.u64 	%rd2, [_Z9calculatePiS_ii_param_0];
	ld.param.u64 	%rd3, [_Z9calculatePiS_ii_param_1];
	ld.param.u32 	%r7, [_Z9calculatePiS_ii_param_2];
	ld.param.u32 	%r8, [_Z9calculatePiS_ii_param_3];
	mov.u32 	%r9, %ntid.y;
	mov.u32 	%r10, %ctaid.y;
	mov.u32 	%r11, %tid.y;
	mad.lo.s32 	%r1, %r9, %r10, %r11;
	mov.u32 	%r12, %ntid.x;
	mov.u32 	%r13, %ctaid.x;
	mov.u32 	%r14, %tid.x;
	mad.lo.s32 	%r2, %r12, %r13, %r14;
	max.s32 	%r15, %r1, %r2;
	setp.ge.s32 	%p1, %r15, %r7;
	@%p1 bra 	$L__BB0_4;
	cvta.to.global.u64 	%rd4, %rd2;
	mul.lo.s32 	%r16, %r7, %r1;
	add.s32 	%r17, %r16, %r8;
	mul.wide.s32 	%rd5, %r17, 4;
	add.s64 	%rd6, %rd4, %rd5;
	ld.global.u32 	%r18, [%rd6];
	mad.lo.s32 	%r19, %r8, %r7, %r2;
	mul.wide.s32 	%rd7, %r19, 4;
	add.s64 	%rd8, %rd4, %rd7;
	ld.global.u32 	%r20, [%rd8];
	add.s32 	%r3, %r20, %r18;
	add.s32 	%r4, %r16, %r2;
	mul.wide.s32 	%rd9, %r4, 4;
	add.s64 	%rd1, %rd4, %rd9;
	ld.global.u32 	%r21, [%rd1];
	setp.ge.s32 	%p2, %r3, %r21;
	@%p2 bra 	$L__BB0_3;
	st.global.u32 	[%rd1], %r3;
	mov.u32 	%r21, %r3;
$L__BB0_3:
	cvta.to.global.u64 	%rd10, %rd3;
	add.s64 	%rd12, %rd10, %rd9;
	st.global.u32 	[%rd12], %r21;
$L__BB0_4:
	ret;

}


// ===== COMPILED SASS (sm_100) =====

	.target	sm_100

	.elftype	@"ET_EXEC"


//--------------------- .note.nv.tkinfo           --------------------------
	.section	.note.nv.tkinfo,"",@"SHT_NOTE"
	.sectionflags	@"SHF_NOTE_NV_TKINFO"
	.tkinfo
        /*0018*/ 	.word	0x00000002
        /*0030*/ 	.string	""
        /*0030*/ 	.string	"ptxas"
        /*0030*/ 	.string	"Cuda compilation tools, release 13.0, V13.0.88"
        /*0030*/ 	.string	"Build cuda_13.0.r13.0/compiler.36424714_0"
        /*0030*/ 	.string	"-arch sm_100 -m 64 "



//--------------------- .note.nv.cuinfo           --------------------------
	.section	.note.nv.cuinfo,"",@"SHT_NOTE"
	.sectionflags	@"SHF_NOTE_NV_CUINFO"
        /*0018*/ 	.short	0x0002
        /*001a*/ 	.short	0x0064
        /*001c*/ 	.short	0x0082
	.zero		2


//--------------------- .nv.info                  --------------------------
	.section	.nv.info,"",@"SHT_CUDA_INFO"
	.align	4


	//----- nvinfo : EIATTR_REGCOUNT
	.align		4
        /*0000*/ 	.byte	0x04, 0x2f
        /*0002*/ 	.short	(.L_1 - .L_0)
	.align		4
.L_0:
        /*0004*/ 	.word	index@(_Z9calculatePiS_ii)
        /*0008*/ 	.word	0x00000010


	//----- nvinfo : EIATTR_FRAME_SIZE
	.align		4
.L_1:
        /*000c*/ 	.byte	0x04, 0x11
        /*000e*/ 	.short	(.L_3 - .L_2)
	.align		4
.L_2:
        /*0010*/ 	.word	index@(_Z9calculatePiS_ii)
        /*0014*/ 	.word	0x00000000


	//----- nvinfo : EIATTR_MIN_STACK_SIZE
	.align		4
.L_3:
        /*0018*/ 	.byte	0x04, 0x12
        /*001a*/ 	.short	(.L_5 - .L_4)
	.align		4
.L_4:
        /*001c*/ 	.word	index@(_Z9calculatePiS_ii)
        /*0020*/ 	.word	0x00000000
.L_5:


//--------------------- .nv.compat                --------------------------
	.section	.nv.compat,"",@"SHT_CUDA_COMPAT_INFO"
	.align	4
        /*0000*/ 	.byte	0x02, 0x09, 0x00, 0x00, 0x02, 0x02, 0x01, 0x00, 0x02, 0x05, 0x05, 0x00, 0x03, 0x07, 0x01, 0x01
        /*0010*/ 	.byte	0x02, 0x03, 0x00, 0x00, 0x02, 0x06, 0x01, 0x00, 0x04, 0x0b, 0x08, 0x00, 0x09, 0x00, 0x00, 0x00
        /*0020*/ 	.byte	0x00, 0x00, 0x00, 0x00


//--------------------- .nv.info._Z9calculatePiS_ii --------------------------
	.section	.nv.info._Z9calculatePiS_ii,"",@"SHT_CUDA_INFO"
	.sectionflags	@""
	.align	4


	//----- nvinfo : EIATTR_CUDA_API_VERSION
	.align		4
        /*0000*/ 	.byte	0x04, 0x37
        /*0002*/ 	.short	(.L_7 - .L_6)
.L_6:
        /*0004*/ 	.word	0x00000082


	//----- nvinfo : EIATTR_KPARAM_INFO
	.align		4
.L_7:
        /*0008*/ 	.byte	0x04, 0x17
        /*000a*/ 	.short	(.L_9 - .L_8)
.L_8:
        /*000c*/ 	.word	0x00000000
        /*0010*/ 	.short	0x0003
        /*0012*/ 	.short	0x0014
        /*0014*/ 	.byte	0x00, 0xf0, 0x11, 0x00


	//----- nvinfo : EIATTR_KPARAM_INFO
	.align		4
.L_9:
        /*0018*/ 	.byte	0x04, 0x17
        /*001a*/ 	.short	(.L_11 - .L_10)
.L_10:
        /*001c*/ 	.word	0x00000000
        /*0020*/ 	.short	0x0002
        /*0022*/ 	.short	0x0010
        /*0024*/ 	.byte	0x00, 0xf0, 0x11, 0x00


	//----- nvinfo : EIATTR_KPARAM_INFO
	.align		4
.L_11:
        /*0028*/ 	.byte	0x04, 0x17
        /*002a*/ 	.short	(.L_13 - .L_12)
.L_12:
        /*002c*/ 	.word	0x00000000
        /*0030*/ 	.short	0x0001
        /*0032*/ 	.short	0x0008
        /*0034*/ 	.byte	0x00, 0xf5, 0x21, 0x00


	//----- nvinfo : EIATTR_KPARAM_INFO
	.align		4
.L_13:
        /*0038*/ 	.byte	0x04, 0x17
        /*003a*/ 	.short	(.L_15 - .L_14)
.L_14:
        /*003c*/ 	.word	0x00000000
        /*0040*/ 	.short	0x0000
        /*0042*/ 	.short	0x0000
        /*0044*/ 	.byte	0x00, 0xf5, 0x21, 0x00


	//----- nvinfo : EIATTR_SPARSE_MMA_MASK
	.align		4
.L_15:
        /*0048*/ 	.byte	0x03, 0x50
        /*004a*/ 	.short	0x0000


	//----- nvinfo : EIATTR_MAXREG_COUNT
	.align		4
        /*004c*/ 	.byte	0x03, 0x1b
        /*004e*/ 	.short	0x00ff


	//----- nvinfo : EIATTR_MERCURY_ISA_VERSION
	.align		4
        /*0050*/ 	.byte	0x03, 0x5f
        /*0052*/ 	.short	0x0101


	//----- nvinfo : EIATTR_VRC_CTA_INIT_COUNT
	.align		4
        /*0054*/ 	.byte	0x02, 0x4a
	.zero		1
	.zero		1


	//----- nvinfo : EIATTR_EXIT_INSTR_OFFSETS
	.align		4
        /*0058*/ 	.byte	0x04, 0x1c
        /*005a*/ 	.short	(.L_17 - .L_16)


	//   ....[0]....
.L_16:
        /*005c*/ 	.word	0x000000c0


	//   ....[1]....
        /*0060*/ 	.word	0x00000200


	//----- nvinfo : EIATTR_CBANK_PARAM_SIZE
	.align		4
.L_17:
        /*0064*/ 	.byte	0x03, 0x19
        /*0066*/ 	.short	0x0018


	//----- nvinfo : EIATTR_PARAM_CBANK
	.align		4
        /*0068*/ 	.byte	0x04, 0x0a
        /*006a*/ 	.short	(.L_19 - .L_18)
	.align		4
.L_18:
        /*006c*/ 	.word	index@(.nv.constant0._Z9calculatePiS_ii)
        /*0070*/ 	.short	0x0380
        /*0072*/ 	.short	0x0018


	//----- nvinfo : EIATTR_SW_WAR
	.align		4
.L_19:
        /*0074*/ 	.byte	0x04, 0x36
        /*0076*/ 	.short	(.L_21 - .L_20)
.L_20:
        /*0078*/ 	.word	0x00000008
.L_21:


//--------------------- .nv.callgraph             --------------------------
	.section	.nv.callgraph,"",@"SHT_CUDA_CALLGRAPH"
	.align	4
	.sectionentsize	8
	.align		4
        /*0000*/ 	.word	0x00000000
	.align		4
        /*0004*/ 	.word	0xffffffff
	.align		4
        /*0008*/ 	.word	0x00000000
	.align		4
        /*000c*/ 	.word	0xfffffffe
	.align		4
        /*0010*/ 	.word	0x00000000
	.align		4
        /*0014*/ 	.word	0xfffffffd
	.align		4
        /*0018*/ 	.word	0x00000000
	.align		4
        /*001c*/ 	.word	0xfffffffc


//--------------------- .text._Z9calculatePiS_ii  --------------------------
	.section	.text._Z9calculatePiS_ii,"ax",@progbits
	.align	128
        .global         _Z9calculatePiS_ii
        .type           _Z9calculatePiS_ii,@function
        .size           _Z9calculatePiS_ii,(.L_x_1 - _Z9calculatePiS_ii)
        .other          _Z9calculatePiS_ii,@"STO_CUDA_ENTRY STV_DEFAULT"
_Z9calculatePiS_ii:
.text._Z9calculatePiS_ii:
[----:B------:R-:W-:Y:S01]  /*0000*/  LDC R1, c[0x0][0x37c] ;  /* 0x0000df00ff017b82 */ /* 0x000fe20000000800 */
[----:B------:R-:W0:Y:S01]  /*0010*/  S2R R0, SR_CTAID.Y ;  /* 0x0000000000007919 */ /* 0x000e220000002600 */
[----:B------:R-:W0:Y:S01]  /*0020*/  LDCU UR4, c[0x0][0x364] ;  /* 0x00006c80ff0477ac */ /* 0x000e220008000800 */
[----:B------:R-:W0:Y:S01]  /*0030*/  S2R R3, SR_TID.Y ;  /* 0x0000000000037919 */ /* 0x000e220000002200 */
[----:B------:R-:W1:Y:S01]  /*0040*/  LDCU UR5, c[0x0][0x360] ;  /* 0x00006c00ff0577ac */ /* 0x000e620008000800 */
[----:B------:R-:W1:Y:S01]  /*0050*/  S2R R2, SR_CTAID.X ;  /* 0x0000000000027919 */ /* 0x000e620000002500 */
[----:B------:R-:W2:Y:S01]  /*0060*/  LDCU UR6, c[0x0][0x390] ;  /* 0x00007200ff0677ac */ /* 0x000ea20008000800 */
[----:B------:R-:W1:Y:S01]  /*0070*/  S2R R5, SR_TID.X ;  /* 0x0000000000057919 */ /* 0x000e620000002100 */
[----:B0-----:R-:W-:Y:S02]  /*0080*/  IMAD R0, R0, UR4, R3 ;  /* 0x0000000400007c24 */ /* 0x001fe4000f8e0203 */
[----:B-1----:R-:W-:-:S05]  /*0090*/  IMAD R3, R2, UR5, R5 ;  /* 0x0000000502037c24 */ /* 0x002fca000f8e0205 */
[----:B------:R-:W-:-:S04]  /*00a0*/  VIMNMX R2, PT, PT, R0, R3, !PT ;  /* 0x0000000300027248 */ /* 0x000fc80007fe0100 */
[----:B--2---:R-:W-:-:S13]  /*00b0*/  ISETP.GE.AND P0, PT, R2, UR6, PT ;  /* 0x0000000602007c0c */ /* 0x004fda000bf06270 */
[----:B------:R-:W-:Y:S05]  /*00c0*/  @P0 EXIT ;  /* 0x000000000000094d */ /* 0x000fea0003800000 */
[----:B------:R-:W0:Y:S01]  /*00d0*/  LDC R9, c[0x0][0x394] ;  /* 0x0000e500ff097b82 */ /* 0x000e220000000800 */
[----:B------:R-:W1:Y:S01]  /*00e0*/  LDCU.64 UR4, c[0x0][0x358] ;  /* 0x00006b00ff0477ac */ /* 0x000e620008000a00 */
[----:B------:R-:W-:-:S06]  /*00f0*/  IMAD R13, R0, UR6, R3 ;  /* 0x00000006000d7c24 */ /* 0x000fcc000f8e0203 */
[----:B------:R-:W2:Y:S01]  /*0100*/  LDC.64 R6, c[0x0][0x380] ;  /* 0x0000e000ff067b82 */ /* 0x000ea20000000a00 */
[----:B0-----:R-:W-:Y:S02]  /*0110*/  IMAD R5, R0, UR6, R9 ;  /* 0x0000000600057c24 */ /* 0x001fe4000f8e0209 */
[----:B------:R-:W-:Y:S02]  /*0120*/  IMAD R9, R9, UR6, R3 ;  /* 0x0000000609097c24 */ /* 0x000fe4000f8e0203 */
[----:B--2---:R-:W-:-:S04]  /*0130*/  IMAD.WIDE R2, R5, 0x4, R6 ;  /* 0x0000000405027825 */ /* 0x004fc800078e0206 */
[--C-:B------:R-:W-:Y:S02]  /*0140*/  IMAD.WIDE R4, R9, 0x4, R6.reuse ;  /* 0x0000000409047825 */ /* 0x100fe400078e0206 */
[----:B-1----:R-:W2:Y:S01]  /*0150*/  LDG.E R2, desc[UR4][R2.64] ;  /* 0x0000000402027981 */ /* 0x002ea2000c1e1900 */
[----:B------:R-:W0:Y:S01]  /*0160*/  LDC.64 R8, c[0x0][0x388] ;  /* 0x0000e200ff087b82 */ /* 0x000e220000000a00 */
[C---:B------:R-:W-:Y:S02]  /*0170*/  IMAD.WIDE R6, R13.reuse, 0x4, R6 ;  /* 0x000000040d067825 */ /* 0x040fe400078e0206 */
[----:B------:R-:W2:Y:S04]  /*0180*/  LDG.E R5, desc[UR4][R4.64] ;  /* 0x0000000404057981 */ /* 0x000ea8000c1e1900 */
[----:B------:R-:W3:Y:S01]  /*0190*/  LDG.E R0, desc[UR4][R6.64] ;  /* 0x0000000406007981 */ /* 0x000ee2000c1e1900 */
[----:B0-----:R-:W-:Y:S01]  /*01a0*/  IMAD.WIDE R8, R13, 0x4, R8 ;  /* 0x000000040d087825 */ /* 0x001fe200078e0208 */
[----:B--2---:R-:W-:-:S04]  /*01b0*/  IADD3 R11, PT, PT, R2, R5, RZ ;  /* 0x00000005020b7210 */ /* 0x004fc80007ffe0ff */
[----:B---3--:R-:W-:-:S13]  /*01c0*/  ISETP.GE.AND P0, PT, R11, R0, PT ;  /* 0x000000000b00720c */ /* 0x008fda0003f06270 */
[----:B------:R-:W-:Y:S01]  /*01d0*/  @!P0 MOV R0, R11 ;  /* 0x0000000b00008202 */ /* 0x000fe20000000f00 */
[----:B------:R-:W-:Y:S04]  /*01e0*/  @!P0 STG.E desc[UR4][R6.64], R11 ;  /* 0x0000000b06008986 */ /* 0x000fe8000c101904 */
[----:B------:R-:W-:Y:S01]  /*01f0*/  STG.E desc[UR4][R8.64], R0 ;  /* 0x0000000008007986 */ /* 0x000fe2000c101904 */
[----:B------:R-:W-:Y:S05]  /*0200*/  EXIT ;  /* 0x000000000000794d */ /* 0x000fea0003800000 */
.L_x_0:
[----:B------:R-:W-:-:S00]  /*0210*/  BRA `(.L_x_0) ;  /* 0xfffffffc00fc7947 */ /* 0x000fc0000383ffff */
[----:B------:R-:W-:-:S00]  /*0220*/  NOP ;  /* 0x0000000000007918 */ /* 0x000fc00000000000 */
        /* <DEDUP_REMOVED lines=13> */
.L_x_1:


//--------------------- .nv.shared.reserved.0     --------------------------
	.section	.nv.shared.reserved.0,"aw",@nobits
	.weak		__nv_reservedSMEM_offset_0_alias
	.size		__nv_reservedSMEM_offset_0_alias, 0, 64
	.other		__nv_reservedSMEM_offset_0_alias,@"STO_CUDA_RESERVED_SHARED STV_DEFAULT"
__nv_reservedSMEM_offset_0_alias:
	.zero		0
	.zero		64


//--------------------- .nv.constant0._Z9calculatePiS_ii --------------------------
	.section	.nv.constant0._Z9calculatePiS_ii,"a",@progbits
	.sectionflags	@""
	.align	4
.nv.constant0._Z9calculatePiS_ii:
	.zero		920


//--------------------- SYMBOLS --------------------------

	.type		.nv.reservedSmem.offset0,@object
	.size		.nv.reservedSmem.offset0,0x4
